//
// Generated by NVIDIA NVVM Compiler
//
// Compiler Build ID: CL-36424714
// Cuda compilation tools, release 13.0, V13.0.88
// Based on NVVM 20.0.0
//

.version 9.0
.target sm_100
.address_size 64


.entry _Z12consecPrimesPiP5Tablei(
	.param .u64 .ptr .align 1 _Z12consecPrimesPiP5Tablei_param_0,
	.param .u64 .ptr .align 1 _Z12consecPrimesPiP5Tablei_param_1,
	.param .u32 _Z12consecPrimesPiP5Tablei_param_2
)
{
	.reg .pred 	%p<24>;
	.reg .b32 	%r<36>;
	.reg .b64 	%rd<11>;

	ld.param.u64 	%rd1, [_Z12consecPrimesPiP5Tablei_param_0];
	ld.param.u64 	%rd2, [_Z12consecPrimesPiP5Tablei_param_1];
	ld.param.u32 	%r9, [_Z12consecPrimesPiP5Tablei_param_2];
	mov.u32 	%r10, %tid.x;
	mov.u32 	%r11, %ctaid.x;
	mov.u32 	%r12, %ntid.x;
	mad.lo.s32 	%r1, %r11, %r12, %r10;
	mul.lo.s32 	%r13, %r9, %r9;
	shl.b32 	%r14, %r13, 2;
	setp.ge.u32 	%p2, %r1, %r14;
	@%p2 bra 	$L__BB0_13;
	cvta.to.global.u64 	%rd3, %rd1;
	shr.u32 	%r16, %r1, 2;
	div.u32 	%r17, %r16, %r9;
	mul.lo.s32 	%r18, %r17, %r9;
	sub.s32 	%r19, %r16, %r18;
	and.b32  	%r20, %r1, 1;
	setp.eq.b32 	%p3, %r20, 1;
	and.b32  	%r21, %r1, 2;
	sub.s32 	%r22, 1, %r21;
	mul.wide.u32 	%rd4, %r17, 4;
	add.s64 	%rd5, %rd3, %rd4;
	ld.global.u32 	%r23, [%rd5];
	neg.s32 	%r24, %r23;
	selp.b32 	%r2, %r24, %r23, %p3;
	mul.wide.u32 	%rd6, %r19, 4;
	add.s64 	%rd7, %rd3, %rd6;
	ld.global.u32 	%r25, [%rd7];
	mul.lo.s32 	%r3, %r25, %r22;
	mov.b32 	%r34, 0;
$L__BB0_2:
	add.s32 	%r26, %r34, %r2;
	mad.lo.s32 	%r5, %r26, %r34, %r3;
	setp.lt.s32 	%p5, %r5, 2;
	mov.pred 	%p4, -1;
	mov.pred 	%p23, %p4;
	@%p5 bra 	$L__BB0_10;
	setp.lt.u32 	%p7, %r5, 4;
	mov.pred 	%p6, 0;
	mov.pred 	%p23, %p6;
	@%p7 bra 	$L__BB0_10;
	and.b32  	%r27, %r5, 1;
	setp.eq.b32 	%p9, %r27, 1;
	not.pred 	%p10, %p9;
	mul.lo.s32 	%r28, %r5, -1431655765;
	setp.lt.u32 	%p11, %r28, 1431655766;
	or.pred  	%p12, %p10, %p11;
	mov.pred 	%p23, %p4;
	@%p12 bra 	$L__BB0_10;
	setp.lt.u32 	%p14, %r5, 25;
	mov.pred 	%p23, %p6;
	@%p14 bra 	$L__BB0_10;
	mov.b32 	%r35, 5;
	bra.uni 	$L__BB0_8;
$L__BB0_7:
	add.s32 	%r35, %r35, 6;
	mul.lo.s32 	%r33, %r35, %r35;
	setp.gt.s32 	%p20, %r33, %r5;
	mov.pred 	%p23, %p6;
	@%p20 bra 	$L__BB0_10;
$L__BB0_8:
	rem.u32 	%r30, %r5, %r35;
	setp.eq.s32 	%p16, %r30, 0;
	mov.pred 	%p23, %p4;
	@%p16 bra 	$L__BB0_10;
	add.s32 	%r31, %r35, 2;
	rem.u32 	%r32, %r5, %r31;
	setp.ne.s32 	%p18, %r32, 0;
	mov.pred 	%p23, %p4;
	@%p18 bra 	$L__BB0_7;
$L__BB0_10:
	setp.lt.s32 	%p21, %r5, 2;
	or.pred  	%p22, %p21, %p23;
	@%p22 bra 	$L__BB0_12;
	add.s32 	%r34, %r34, 1;
	bra.uni 	$L__BB0_2;
$L__BB0_12:
	cvta.to.global.u64 	%rd8, %rd2;
	mul.wide.u32 	%rd9, %r1, 12;
	add.s64 	%rd10, %rd8, %rd9;
	st.global.u32 	[%rd10+8], %r34;
	st.global.u32 	[%rd10], %r2;
	st.global.u32 	[%rd10+4], %r3;
$L__BB0_13:
	ret;

}


// ===== COMPILED SASS (sm_100) =====

	.target	sm_100

	.elftype	@"ET_EXEC"


//--------------------- .note.nv.tkinfo           --------------------------
	.section	.note.nv.tkinfo,"",@"SHT_NOTE"
	.sectionflags	@"SHF_NOTE_NV_TKINFO"
	.tkinfo
        /*0018*/ 	.word	0x00000002
        /*0030*/ 	.string	""
        /*0030*/ 	.string	"ptxas"
        /*0030*/ 	.string	"Cuda compilation tools, release 13.0, V13.0.88"
        /*0030*/ 	.string	"Build cuda_13.0.r13.0/compiler.36424714_0"
        /*0030*/ 	.string	"-arch sm_100 -m 64 "



//--------------------- .note.nv.cuinfo           --------------------------
	.section	.note.nv.cuinfo,"",@"SHT_NOTE"
	.sectionflags	@"SHF_NOTE_NV_CUINFO"
        /*0018*/ 	.short	0x0002
        /*001a*/ 	.short	0x0064
        /*001c*/ 	.short	0x0082
	.zero		2


//--------------------- .nv.info                  --------------------------
	.section	.nv.info,"",@"SHT_CUDA_INFO"
	.align	4


	//----- nvinfo : EIATTR_REGCOUNT
	.align		4
        /*0000*/ 	.byte	0x04, 0x2f
        /*0002*/ 	.short	(.L_1 - .L_0)
	.align		4
.L_0:
        /*0004*/ 	.word	index@(_Z12consecPrimesPiP5Tablei)
        /*0008*/ 	.word	0x00000010


	//----- nvinfo : EIATTR_FRAME_SIZE
	.align		4
.L_1:
        /*000c*/ 	.byte	0x04, 0x11
        /*000e*/ 	.short	(.L_3 - .L_2)
	.align		4
.L_2:
        /*0010*/ 	.word	index@(_Z12consecPrimesPiP5Tablei)
        /*0014*/ 	.word	0x00000000


	//----- nvinfo : EIATTR_MIN_STACK_SIZE
	.align		4
.L_3:
        /*0018*/ 	.byte	0x04, 0x12
        /*001a*/ 	.short	(.L_5 - .L_4)
	.align		4
.L_4:
        /*001c*/ 	.word	index@(_Z12consecPrimesPiP5Tablei)
        /*0020*/ 	.word	0x00000000
.L_5:


//--------------------- .nv.compat                --------------------------
	.section	.nv.compat,"",@"SHT_CUDA_COMPAT_INFO"
	.align	4
        /*0000*/ 	.byte	0x02, 0x09, 0x00, 0x00, 0x02, 0x02, 0x01, 0x00, 0x02, 0x05, 0x05, 0x00, 0x03, 0x07, 0x01, 0x01
        /*0010*/ 	.byte	0x02, 0x03, 0x00, 0x00, 0x02, 0x06, 0x01, 0x00, 0x04, 0x0b, 0x08, 0x00, 0x09, 0x00, 0x00, 0x00
        /*0020*/ 	.byte	0x00, 0x00, 0x00, 0x00


//--------------------- .nv.info._Z12consecPrimesPiP5Tablei --------------------------
	.section	.nv.info._Z12consecPrimesPiP5Tablei,"",@"SHT_CUDA_INFO"
	.sectionflags	@""
	.align	4


	//----- nvinfo : EIATTR_CUDA_API_VERSION
	.align		4
        /*0000*/ 	.byte	0x04, 0x37
        /*0002*/ 	.short	(.L_7 - .L_6)
.L_6:
        /*0004*/ 	.word	0x00000082


	//----- nvinfo : EIATTR_KPARAM_INFO
	.align		4
.L_7:
        /*0008*/ 	.byte	0x04, 0x17
        /*000a*/ 	.short	(.L_9 - .L_8)
.L_8:
        /*000c*/ 	.word	0x00000000
        /*0010*/ 	.short	0x0002
        /*0012*/ 	.short	0x0010
        /*0014*/ 	.byte	0x00, 0xf0, 0x11, 0x00


	//----- nvinfo : EIATTR_KPARAM_INFO
	.align		4
.L_9:
        /*0018*/ 	.byte	0x04, 0x17
        /*001a*/ 	.short	(.L_11 - .L_10)
.L_10:
        /*001c*/ 	.word	0x00000000
        /*0020*/ 	.short	0x0001
        /*0022*/ 	.short	0x0008
        /*0024*/ 	.byte	0x00, 0xf5, 0x21, 0x00


	//----- nvinfo : EIATTR_KPARAM_INFO
	.align		4
.L_11:
        /*0028*/ 	.byte	0x04, 0x17
        /*002a*/ 	.short	(.L_13 - .L_12)
.L_12:
        /*002c*/ 	.word	0x00000000
        /*0030*/ 	.short	0x0000
        /*0032*/ 	.short	0x0000
        /*0034*/ 	.byte	0x00, 0xf5, 0x21, 0x00


	//----- nvinfo : EIATTR_SPARSE_MMA_MASK
	.align		4
.L_13:
        /*0038*/ 	.byte	0x03, 0x50
        /*003a*/ 	.short	0x0000


	//----- nvinfo : EIATTR_MAXREG_COUNT
	.align		4
        /*003c*/ 	.byte	0x03, 0x1b
        /*003e*/ 	.short	0x00ff


	//----- nvinfo : EIATTR_MERCURY_ISA_VERSION
	.align		4
        /*0040*/ 	.byte	0x03, 0x5f
        /*0042*/ 	.short	0x0101


	//----- nvinfo : EIATTR_VRC_CTA_INIT_COUNT
	.align		4
        /*0044*/ 	.byte	0x02, 0x4a
	.zero		1
	.zero		1


	//----- nvinfo : EIATTR_EXIT_INSTR_OFFSETS
	.align		4
        /*0048*/ 	.byte	0x04, 0x1c
        /*004a*/ 	.short	(.L_15 - .L_14)


	//   ....[0]....
.L_14:
        /*004c*/ 	.word	0x00000090


	//   ....[1]....
        /*0050*/ 	.word	0x00000790


	//----- nvinfo : EIATTR_CRS_STACK_SIZE
	.align		4
.L_15:
        /*0054*/ 	.byte	0x04, 0x1e
        /*0056*/ 	.short	(.L_17 - .L_16)
.L_16:
        /*0058*/ 	.word	0x00000000


	//----- nvinfo : EIATTR_CBANK_PARAM_SIZE
	.align		4
.L_17:
        /*005c*/ 	.byte	0x03, 0x19
        /*005e*/ 	.short	0x0014


	//----- nvinfo : EIATTR_PARAM_CBANK
	.align		4
        /*0060*/ 	.byte	0x04, 0x0a
        /*0062*/ 	.short	(.L_19 - .L_18)
	.align		4
.L_18:
        /*0064*/ 	.word	index@(.nv.constant0._Z12consecPrimesPiP5Tablei)
        /*0068*/ 	.short	0x0380
        /*006a*/ 	.short	0x0014


	//----- nvinfo : EIATTR_SW_WAR
	.align		4
.L_19:
        /*006c*/ 	.byte	0x04, 0x36
        /*006e*/ 	.short	(.L_21 - .L_20)
.L_20:
        /*0070*/ 	.word	0x00000008
.L_21:


//--------------------- .nv.callgraph             --------------------------
	.section	.nv.callgraph,"",@"SHT_CUDA_CALLGRAPH"
	.align	4
	.sectionentsize	8
	.align		4
        /*0000*/ 	.word	0x00000000
	.align		4
        /*0004*/ 	.word	0xffffffff
	.align		4
        /*0008*/ 	.word	0x00000000
	.align		4
        /*000c*/ 	.word	0xfffffffe
	.align		4
        /*0010*/ 	.word	0x00000000
	.align		4
        /*0014*/ 	.word	0xfffffffd
	.align		4
        /*0018*/ 	.word	0x00000000
	.align		4
        /*001c*/ 	.word	0xfffffffc


//--------------------- .text._Z12consecPrimesPiP5Tablei --------------------------
	.section	.text._Z12consecPrimesPiP5Tablei,"ax",@progbits
	.align	128
.text._Z12consecPrimesPiP5Tablei:
        .type           _Z12consecPrimesPiP5Tablei,@function
        .size           _Z12consecPrimesPiP5Tablei,(.L_x_6 - _Z12consecPrimesPiP5Tablei)
        .other          _Z12consecPrimesPiP5Tablei,@"STO_CUDA_ENTRY STV_DEFAULT"
_Z12consecPrimesPiP5Tablei:
[----:B------:R-:W-:Y:S01]  /*0000*/  LDC R1, c[0x0][0x37c] ;  /* 0x0000df00ff017b82 */ /* 0x000fe20000000800 */
[----:B------:R-:W0:Y:S07]  /*0010*/  S2R R0, SR_TID.X ;  /* 0x0000000000007919 */ /* 0x000e2e0000002100 */
[----:B------:R-:W0:Y:S01]  /*0020*/  S2UR UR5, SR_CTAID.X ;  /* 0x00000000000579c3 */ /* 0x000e220000002500 */
[----:B------:R-:W1:Y:S07]  /*0030*/  LDCU UR6, c[0x0][0x390] ;  /* 0x00007200ff0677ac */ /* 0x000e6e0008000800 */
[----:B------:R-:W0:Y:S01]  /*0040*/  LDC R3, c[0x0][0x360] ;  /* 0x0000d800ff037b82 */ /* 0x000e220000000800 */
[----:B-1----:R-:W-:-:S04]  /*0050*/  UIMAD UR4, UR6, UR6, URZ ;  /* 0x00000006060472a4 */ /* 0x002fc8000f8e02ff */
[----:B------:R-:W-:Y:S01]  /*0060*/  USHF.L.U32 UR4, UR4, 0x2, URZ ;  /* 0x0000000204047899 */ /* 0x000fe200080006ff */
[----:B0-----:R-:W-:-:S05]  /*0070*/  IMAD R0, R3, UR5, R0 ;  /* 0x0000000503007c24 */ /* 0x001fca000f8e0200 */
[----:B------:R-:W-:-:S13]  /*0080*/  ISETP.GE.U32.AND P0, PT, R0, UR4, PT ;  /* 0x0000000400007c0c */ /* 0x000fda000bf06070 */
[----:B------:R-:W-:Y:S05]  /*0090*/  @P0 EXIT ;  /* 0x000000000000094d */ /* 0x000fea0003800000 */
[----:B------:R-:W0:Y:S01]  /*00a0*/  I2F.U32.RP R4, UR6 ;  /* 0x0000000600047d06 */ /* 0x000e220008209000 */
[----:B------:R-:W-:Y:S01]  /*00b0*/  IMAD.MOV.U32 R2, RZ, RZ, RZ ;  /* 0x000000ffff027224 */ /* 0x000fe200078e00ff */
[----:B------:R-:W-:Y:S01]  /*00c0*/  ISETP.NE.U32.AND P2, PT, RZ, UR6, PT ;  /* 0x00000006ff007c0c */ /* 0x000fe2000bf45070 */
[----:B------:R-:W1:Y:S01]  /*00d0*/  LDC.64 R8, c[0x0][0x380] ;  /* 0x0000e000ff087b82 */ /* 0x000e620000000a00 */
[----:B------:R-:W2:Y:S04]  /*00e0*/  LDCU.64 UR4, c[0x0][0x358] ;  /* 0x00006b00ff0477ac */ /* 0x000ea80008000a00 */
[----:B0-----:R-:W0:Y:S02]  /*00f0*/  MUFU.RCP R4, R4 ;  /* 0x0000000400047308 */ /* 0x001e240000001000 */
[----:B0-----:R-:W-:-:S06]  /*0100*/  VIADD R3, R4, 0xffffffe ;  /* 0x0ffffffe04037836 */ /* 0x001fcc0000000000 */
[----:B------:R-:W0:Y:S02]  /*0110*/  F2I.FTZ.U32.TRUNC.NTZ R3, R3 ;  /* 0x0000000300037305 */ /* 0x000e24000021f000 */
[----:B0-----:R-:W-:-:S04]  /*0120*/  IMAD.MOV R5, RZ, RZ, -R3 ;  /* 0x000000ffff057224 */ /* 0x001fc800078e0a03 */
[----:B------:R-:W-:-:S04]  /*0130*/  IMAD R5, R5, UR6, RZ ;  /* 0x0000000605057c24 */ /* 0x000fc8000f8e02ff */
[----:B------:R-:W-:Y:S01]  /*0140*/  IMAD.HI.U32 R5, R3, R5, R2 ;  /* 0x0000000503057227 */ /* 0x000fe200078e0002 */
[----:B------:R-:W-:-:S05]  /*0150*/  SHF.R.U32.HI R2, RZ, 0x2, R0 ;  /* 0x00000002ff027819 */ /* 0x000fca0000011600 */
[----:B------:R-:W-:-:S05]  /*0160*/  IMAD.HI.U32 R5, R5, R2, RZ ;  /* 0x0000000205057227 */ /* 0x000fca00078e00ff */
[----:B------:R-:W-:-:S05]  /*0170*/  IADD3 R7, PT, PT, -R5, RZ, RZ ;  /* 0x000000ff05077210 */ /* 0x000fca0007ffe1ff */
[----:B------:R-:W-:-:S05]  /*0180*/  IMAD R4, R7, UR6, R2 ;  /* 0x0000000607047c24 */ /* 0x000fca000f8e0202 */
[----:B------:R-:W-:-:S13]  /*0190*/  ISETP.GE.U32.AND P0, PT, R4, UR6, PT ;  /* 0x0000000604007c0c */ /* 0x000fda000bf06070 */
[----:B------:R-:W-:Y:S02]  /*01a0*/  @P0 VIADD R4, R4, -UR6 ;  /* 0x8000000604040c36 */ /* 0x000fe40008000000 */
[----:B------:R-:W-:-:S03]  /*01b0*/  @P0 VIADD R5, R5, 0x1 ;  /* 0x0000000105050836 */ /* 0x000fc60000000000 */
[----:B------:R-:W-:-:S13]  /*01c0*/  ISETP.GE.U32.AND P1, PT, R4, UR6, PT ;  /* 0x0000000604007c0c */ /* 0x000fda000bf26070 */
[----:B------:R-:W-:Y:S01]  /*01d0*/  @P1 VIADD R5, R5, 0x1 ;  /* 0x0000000105051836 */ /* 0x000fe20000000000 */
[----:B------:R-:W-:-:S04]  /*01e0*/  @!P2 LOP3.LUT R5, RZ, UR6, RZ, 0x33, !PT ;  /* 0x00000006ff05ac12 */ /* 0x000fc8000f8e33ff */
[C---:B------:R-:W-:Y:S01]  /*01f0*/  IADD3 R3, PT, PT, -R5.reuse, RZ, RZ ;  /* 0x000000ff05037210 */ /* 0x040fe20007ffe1ff */
[----:B-1----:R-:W-:-:S04]  /*0200*/  IMAD.WIDE.U32 R6, R5, 0x4, R8 ;  /* 0x0000000405067825 */ /* 0x002fc800078e0008 */
[----:B------:R-:W-:Y:S02]  /*0210*/  IMAD R3, R3, UR6, R2 ;  /* 0x0000000603037c24 */ /* 0x000fe4000f8e0202 */
[----:B--2---:R-:W2:Y:S02]  /*0220*/  LDG.E R2, desc[UR4][R6.64] ;  /* 0x0000000406027981 */ /* 0x004ea4000c1e1900 */
[----:B------:R-:W-:-:S06]  /*0230*/  IMAD.WIDE.U32 R8, R3, 0x4, R8 ;  /* 0x0000000403087825 */ /* 0x000fcc00078e0008 */
[----:B------:R-:W3:Y:S01]  /*0240*/  LDG.E R8, desc[UR4][R8.64] ;  /* 0x0000000408087981 */ /* 0x000ee2000c1e1900 */
[----:B------:R-:W-:-:S04]  /*0250*/  LOP3.LUT R3, R0, 0x1, RZ, 0xc0, !PT ;  /* 0x0000000100037812 */ /* 0x000fc800078ec0ff */
[----:B------:R-:W-:Y:S02]  /*0260*/  ISETP.NE.U32.AND P0, PT, R3, 0x1, PT ;  /* 0x000000010300780c */ /* 0x000fe40003f05070 */
[----:B------:R-:W-:Y:S01]  /*0270*/  LOP3.LUT R3, R0, 0x2, RZ, 0xc0, !PT ;  /* 0x0000000200037812 */ /* 0x000fe200078ec0ff */
[----:B------:R-:W-:Y:S03]  /*0280*/  BSSY.RECONVERGENT B0, `(.L_x_0) ;  /* 0x000004b000007945 */ /* 0x000fe60003800200 */
[----:B------:R-:W-:Y:S01]  /*0290*/  IADD3 R3, PT, PT, -R3, 0x1, RZ ;  /* 0x0000000103037810 */ /* 0x000fe20007ffe1ff */
[----:B------:R-:W-:-:S06]  /*02a0*/  IMAD.MOV.U32 R5, RZ, RZ, RZ ;  /* 0x000000ffff057224 */ /* 0x000fcc00078e00ff */
[----:B--2---:R-:W-:Y:S02]  /*02b0*/  @!P0 IMAD.MOV R2, RZ, RZ, -R2 ;  /* 0x000000ffff028224 */ /* 0x004fe400078e0a02 */
[----:B---3--:R-:W-:-:S07]  /*02c0*/  IMAD R3, R3, R8, RZ ;  /* 0x0000000803037224 */ /* 0x008fce00078e02ff */
.L_x_4:
[----:B------:R-:W-:Y:S01]  /*02d0*/  IMAD.IADD R6, R2, 0x1, R5 ;  /* 0x0000000102067824 */ /* 0x000fe200078e0205 */
[----:B------:R-:W-:Y:S01]  /*02e0*/  BSSY.RECONVERGENT B1, `(.L_x_1) ;  /* 0x0000041000017945 */ /* 0x000fe20003800200 */
[----:B------:R-:W-:Y:S02]  /*02f0*/  PLOP3.LUT P0, PT, PT, PT, PT, 0x80, 0x8 ;  /* 0x000000000008781c */ /* 0x000fe40003f0f070 */
[-C--:B------:R-:W-:Y:S01]  /*0300*/  IMAD R6, R6, R5.reuse, R3 ;  /* 0x0000000506067224 */ /* 0x080fe200078e0203 */
[----:B------:R-:W-:-:S04]  /*0310*/  MOV R4, R5 ;  /* 0x0000000500047202 */ /* 0x000fc80000000f00 */
[----:B------:R-:W-:-:S13]  /*0320*/  ISETP.GE.AND P1, PT, R6, 0x2, PT ;  /* 0x000000020600780c */ /* 0x000fda0003f26270 */
[----:B------:R-:W-:Y:S05]  /*0330*/  @!P1 BRA `(.L_x_2) ;  /* 0x0000000000ec9947 */ /* 0x000fea0003800000 */
[----:B------:R-:W-:Y:S02]  /*0340*/  ISETP.GE.U32.AND P1, PT, R6, 0x4, PT ;  /* 0x000000040600780c */ /* 0x000fe40003f26070 */
[----:B------:R-:W-:-:S11]  /*0350*/  PLOP3.LUT P0, PT, PT, PT, PT, 0x8, 0x80 ;  /* 0x000000000080781c */ /* 0x000fd60003f0e170 */
[----:B------:R-:W-:Y:S05]  /*0360*/  @!P1 BRA `(.L_x_2) ;  /* 0x0000000000e09947 */ /* 0x000fea0003800000 */
[C---:B------:R-:W-:Y:S01]  /*0370*/  IMAD R8, R6.reuse, -0x55555555, RZ ;  /* 0xaaaaaaab06087824 */ /* 0x040fe200078e02ff */
[----:B------:R-:W-:Y:S02]  /*0380*/  LOP3.LUT R7, R6, 0x1, RZ, 0xc0, !PT ;  /* 0x0000000106077812 */ /* 0x000fe400078ec0ff */
[----:B------:R-:W-:Y:S02]  /*0390*/  PLOP3.LUT P0, PT, PT, PT, PT, 0x80, 0x8 ;  /* 0x000000000008781c */ /* 0x000fe40003f0f070 */
[----:B------:R-:W-:-:S04]  /*03a0*/  ISETP.GE.U32.AND P1, PT, R8, 0x55555556, PT ;  /* 0x555555560800780c */ /* 0x000fc80003f26070 */
[----:B------:R-:W-:-:S13]  /*03b0*/  ISETP.NE.U32.OR P1, PT, R7, 0x1, !P1 ;  /* 0x000000010700780c */ /* 0x000fda0004f25470 */
[----:B------:R-:W-:Y:S05]  /*03c0*/  @P1 BRA `(.L_x_2) ;  /* 0x0000000000c81947 */ /* 0x000fea0003800000 */
[----:B------:R-:W-:Y:S02]  /*03d0*/  ISETP.GE.U32.AND P1, PT, R6, 0x19, PT ;  /* 0x000000190600780c */ /* 0x000fe40003f26070 */
[----:B------:R-:W-:-:S11]  /*03e0*/  PLOP3.LUT P0, PT, PT, PT, PT, 0x8, 0x80 ;  /* 0x000000000080781c */ /* 0x000fd60003f0e170 */
[----:B------:R-:W-:Y:S05]  /*03f0*/  @!P1 BRA `(.L_x_2) ;  /* 0x0000000000bc9947 */ /* 0x000fea0003800000 */
[----:B------:R-:W-:-:S07]  /*0400*/  IMAD.MOV.U32 R7, RZ, RZ, 0x5 ;  /* 0x00000005ff077424 */ /* 0x000fce00078e00ff */
.L_x_3:
[----:B------:R-:W0:Y:S01]  /*0410*/  I2F.U32.RP R10, R7 ;  /* 0x00000007000a7306 */ /* 0x000e220000209000 */
[----:B------:R-:W-:-:S07]  /*0420*/  ISETP.NE.U32.AND P1, PT, R7, RZ, PT ;  /* 0x000000ff0700720c */ /* 0x000fce0003f25070 */
[----:B0-----:R-:W0:Y:S02]  /*0430*/  MUFU.RCP R10, R10 ;  /* 0x0000000a000a7308 */ /* 0x001e240000001000 */
[----:B0-----:R-:W-:-:S06]  /*0440*/  VIADD R8, R10, 0xffffffe ;  /* 0x0ffffffe0a087836 */ /* 0x001fcc0000000000 */
[----:B------:R0:W1:Y:S02]  /*0450*/  F2I.FTZ.U32.TRUNC.NTZ R9, R8 ;  /* 0x0000000800097305 */ /* 0x000064000021f000 */
[----:B0-----:R-:W-:Y:S01]  /*0460*/  IMAD.MOV.U32 R8, RZ, RZ, RZ ;  /* 0x000000ffff087224 */ /* 0x001fe200078e00ff */
[----:B-1----:R-:W-:-:S05]  /*0470*/  IADD3 R12, PT, PT, RZ, -R9, RZ ;  /* 0x80000009ff0c7210 */ /* 0x002fca0007ffe0ff */
[----:B------:R-:W-:-:S04]  /*0480*/  IMAD R11, R12, R7, RZ ;  /* 0x000000070c0b7224 */ /* 0x000fc800078e02ff */
[----:B------:R-:W-:-:S06]  /*0490*/  IMAD.HI.U32 R9, R9, R11, R8 ;  /* 0x0000000b09097227 */ /* 0x000fcc00078e0008 */
[----:B------:R-:W-:-:S04]  /*04a0*/  IMAD.HI.U32 R9, R9, R6, RZ ;  /* 0x0000000609097227 */ /* 0x000fc800078e00ff */
[----:B------:R-:W-:-:S04]  /*04b0*/  IMAD.MOV R9, RZ, RZ, -R9 ;  /* 0x000000ffff097224 */ /* 0x000fc800078e0a09 */
[----:B------:R-:W-:-:S05]  /*04c0*/  IMAD R12, R7, R9, R6 ;  /* 0x00000009070c7224 */ /* 0x000fca00078e0206 */
[----:B------:R-:W-:-:S13]  /*04d0*/  ISETP.GE.U32.AND P0, PT, R12, R7, PT ;  /* 0x000000070c00720c */ /* 0x000fda0003f06070 */
[----:B------:R-:W-:-:S04]  /*04e0*/  @P0 IADD3 R12, PT, PT, R12, -R7, RZ ;  /* 0x800000070c0c0210 */ /* 0x000fc80007ffe0ff */
[----:B------:R-:W-:-:S13]  /*04f0*/  ISETP.GE.U32.AND P0, PT, R12, R7, PT ;  /* 0x000000070c00720c */ /* 0x000fda0003f06070 */
[----:B------:R-:W-:Y:S01]  /*0500*/  @P0 IMAD.IADD R12, R12, 0x1, -R7 ;  /* 0x000000010c0c0824 */ /* 0x000fe200078e0a07 */
[----:B------:R-:W-:Y:S02]  /*0510*/  @!P1 LOP3.LUT R12, RZ, R7, RZ, 0x33, !PT ;  /* 0x00000007ff0c9212 */ /* 0x000fe400078e33ff */
[----:B------:R-:W-:Y:S02]  /*0520*/  PLOP3.LUT P0, PT, PT, PT, PT, 0x80, 0x8 ;  /* 0x000000000008781c */ /* 0x000fe40003f0f070 */
[----:B------:R-:W-:-:S13]  /*0530*/  ISETP.NE.AND P1, PT, R12, RZ, PT ;  /* 0x000000ff0c00720c */ /* 0x000fda0003f25270 */
[----:B------:R-:W-:Y:S05]  /*0540*/  @!P1 BRA `(.L_x_2) ;  /* 0x0000000000689947 */ /* 0x000fea0003800000 */
[----:B------:R-:W-:-:S04]  /*0550*/  VIADD R11, R7, 0x2 ;  /* 0x00000002070b7836 */ /* 0x000fc80000000000 */
[----:B------:R-:W0:Y:S01]  /*0560*/  I2F.U32.RP R10, R11 ;  /* 0x0000000b000a7306 */ /* 0x000e220000209000 */
[----:B------:R-:W-:Y:S01]  /*0570*/  IMAD.MOV R13, RZ, RZ, -R11 ;  /* 0x000000ffff0d7224 */ /* 0x000fe200078e0a0b */
[----:B------:R-:W-:-:S06]  /*0580*/  ISETP.NE.U32.AND P1, PT, R11, RZ, PT ;  /* 0x000000ff0b00720c */ /* 0x000fcc0003f25070 */
[----:B0-----:R-:W0:Y:S02]  /*0590*/  MUFU.RCP R10, R10 ;  /* 0x0000000a000a7308 */ /* 0x001e240000001000 */
[----:B0-----:R-:W-:-:S06]  /*05a0*/  IADD3 R8, PT, PT, R10, 0xffffffe, RZ ;  /* 0x0ffffffe0a087810 */ /* 0x001fcc0007ffe0ff */
[----:B------:R0:W1:Y:S02]  /*05b0*/  F2I.FTZ.U32.TRUNC.NTZ R9, R8 ;  /* 0x0000000800097305 */ /* 0x000064000021f000 */
[----:B0-----:R-:W-:Y:S02]  /*05c0*/  IMAD.MOV.U32 R8, RZ, RZ, RZ ;  /* 0x000000ffff087224 */ /* 0x001fe400078e00ff */
[----:B-1----:R-:W-:-:S04]  /*05d0*/  IMAD R13, R13, R9, RZ ;  /* 0x000000090d0d7224 */ /* 0x002fc800078e02ff */
[----:B------:R-:W-:-:S06]  /*05e0*/  IMAD.HI.U32 R9, R9, R13, R8 ;  /* 0x0000000d09097227 */ /* 0x000fcc00078e0008 */
[----:B------:R-:W-:-:S05]  /*05f0*/  IMAD.HI.U32 R9, R9, R6, RZ ;  /* 0x0000000609097227 */ /* 0x000fca00078e00ff */
[----:B------:R-:W-:-:S05]  /*0600*/  IADD3 R9, PT, PT, -R9, RZ, RZ ;  /* 0x000000ff09097210 */ /* 0x000fca0007ffe1ff */
[----:B------:R-:W-:-:S05]  /*0610*/  IMAD R12, R11, R9, R6 ;  /* 0x000000090b0c7224 */ /* 0x000fca00078e0206 */
[----:B------:R-:W-:-:S13]  /*0620*/  ISETP.GE.U32.AND P0, PT, R12, R11, PT ;  /* 0x0000000b0c00720c */ /* 0x000fda0003f06070 */
[----:B------:R-:W-:-:S05]  /*0630*/  @P0 IMAD.IADD R12, R12, 0x1, -R11 ;  /* 0x000000010c0c0824 */ /* 0x000fca00078e0a0b */
[----:B------:R-:W-:-:S13]  /*0640*/  ISETP.GE.U32.AND P0, PT, R12, R11, PT ;  /* 0x0000000b0c00720c */ /* 0x000fda0003f06070 */
[----:B------:R-:W-:Y:S01]  /*0650*/  @P0 IMAD.IADD R12, R12, 0x1, -R11 ;  /* 0x000000010c0c0824 */ /* 0x000fe200078e0a0b */
[----:B------:R-:W-:Y:S02]  /*0660*/  @!P1 LOP3.LUT R12, RZ, R11, RZ, 0x33, !PT ;  /* 0x0000000bff0c9212 */ /* 0x000fe400078e33ff */
[----:B------:R-:W-:Y:S02]  /*0670*/  PLOP3.LUT P0, PT, PT, PT, PT, 0x80, 0x8 ;  /* 0x000000000008781c */ /* 0x000fe40003f0f070 */
[----:B------:R-:W-:-:S13]  /*0680*/  ISETP.NE.AND P1, PT, R12, RZ, PT ;  /* 0x000000ff0c00720c */ /* 0x000fda0003f25270 */
[----:B------:R-:W-:Y:S05]  /*0690*/  @!P1 BRA `(.L_x_2) ;  /* 0x0000000000149947 */ /* 0x000fea0003800000 */
[----:B------:R-:W-:-:S05]  /*06a0*/  IADD3 R7, PT, PT, R7, 0x6, RZ ;  /* 0x0000000607077810 */ /* 0x000fca0007ffe0ff */
[----:B------:R-:W-:-:S05]  /*06b0*/  IMAD R9, R7, R7, RZ ;  /* 0x0000000707097224 */ /* 0x000fca00078e02ff */
[----:B------:R-:W-:-:S13]  /*06c0*/  ISETP.GT.AND P0, PT, R9, R6, PT ;  /* 0x000000060900720c */ /* 0x000fda0003f04270 */
[----:B------:R-:W-:Y:S05]  /*06d0*/  @!P0 BRA `(.L_x_3) ;  /* 0xfffffffc004c8947 */ /* 0x000fea000383ffff */
[----:B------:R-:W-:-:S13]  /*06e0*/  PLOP3.LUT P0, PT, PT, PT, PT, 0x8, 0x80 ;  /* 0x000000000080781c */ /* 0x000fda0003f0e170 */
.L_x_2:
[----:B------:R-:W-:Y:S05]  /*06f0*/  BSYNC.RECONVERGENT B1 ;  /* 0x0000000000017941 */ /* 0x000fea0003800200 */
.L_x_1:
[----:B------:R-:W-:-:S13]  /*0700*/  ISETP.LT.OR P0, PT, R6, 0x2, P0 ;  /* 0x000000020600780c */ /* 0x000fda0000701670 */
[----:B------:R-:W-:Y:S01]  /*0710*/  @!P0 VIADD R5, R5, 0x1 ;  /* 0x0000000105058836 */ /* 0x000fe20000000000 */
[----:B------:R-:W-:Y:S06]  /*0720*/  @!P0 BRA `(.L_x_4) ;  /* 0xfffffff800e88947 */ /* 0x000fec000383ffff */
[----:B------:R-:W-:Y:S05]  /*0730*/  BSYNC.RECONVERGENT B0 ;  /* 0x0000000000007941 */ /* 0x000fea0003800200 */
.L_x_0:
[----:B------:R-:W0:Y:S02]  /*0740*/  LDC.64 R6, c[0x0][0x388] ;  /* 0x0000e200ff067b82 */ /* 0x000e240000000a00 */
[----:B0-----:R-:W-:-:S05]  /*0750*/  IMAD.WIDE.U32 R6, R0, 0xc, R6 ;  /* 0x0000000c00067825 */ /* 0x001fca00078e0006 */
[----:B------:R-:W-:Y:S04]  /*0760*/  STG.E desc[UR4][R6.64+0x8], R4 ;  /* 0x0000080406007986 */ /* 0x000fe8000c101904 */
[----:B------:R-:W-:Y:S04]  /*0770*/  STG.E desc[UR4][R6.64], R2 ;  /* 0x0000000206007986 */ /* 0x000fe8000c101904 */
[----:B------:R-:W-:Y:S01]  /*0780*/  STG.E desc[UR4][R6.64+0x4], R3 ;  /* 0x0000040306007986 */ /* 0x000fe2000c101904 */
[----:B------:R-:W-:Y:S05]  /*0790*/  EXIT ;  /* 0x000000000000794d */ /* 0x000fea0003800000 */
.L_x_5:
[----:B------:R-:W-:-:S00]  /*07a0*/  BRA `(.L_x_5) ;  /* 0xfffffffc00fc7947 */ /* 0x000fc0000383ffff */
[----:B------:R-:W-:-:S00]  /*07b0*/  NOP ;  /* 0x0000000000007918 */ /* 0x000fc00000000000 */
        /* <DEDUP_REMOVED lines=12> */
.L_x_6:


//--------------------- .nv.shared.reserved.0     --------------------------
	.section	.nv.shared.reserved.0,"aw",@nobits
	.weak		__nv_reservedSMEM_offset_0_alias
	.size		__nv_reservedSMEM_offset_0_alias, 0, 64
	.other		__nv_reservedSMEM_offset_0_alias,@"STO_CUDA_RESERVED_SHARED STV_DEFAULT"
__nv_reservedSMEM_offset_0_alias:
	.zero		0
	.zero		64


//--------------------- .nv.constant0._Z12consecPrimesPiP5Tablei --------------------------
	.section	.nv.constant0._Z12consecPrimesPiP5Tablei,"a",@progbits
	.sectionflags	@""
	.align	4
.nv.constant0._Z12consecPrimesPiP5Tablei:
	.zero		916


//--------------------- SYMBOLS --------------------------

	.type		.nv.reservedSmem.offset0,@object
	.size		.nv.reservedSmem.offset0,0x4
